//
// Generated by NVIDIA NVVM Compiler
//
// Compiler Build ID: CL-36424714
// Cuda compilation tools, release 13.0, V13.0.88
// Based on NVVM 20.0.0
//

.version 9.0
.target sm_100
.address_size 64

	// .globl	_Z10reduce_sumPiS_
// _ZZ10reduce_sumPiS_E11shared_data has been demoted

.visible .entry _Z10reduce_sumPiS_(
	.param .u64 .ptr .align 1 _Z10reduce_sumPiS__param_0,
	.param .u64 .ptr .align 1 _Z10reduce_sumPiS__param_1
)
{
	.reg .pred 	%p<5>;
	.reg .b32 	%r<18>;
	.reg .b64 	%rd<9>;
	// demoted variable
	.shared .align 4 .b8 _ZZ10reduce_sumPiS_E11shared_data[4096];
	ld.param.u64 	%rd2, [_Z10reduce_sumPiS__param_0];
	ld.param.u64 	%rd1, [_Z10reduce_sumPiS__param_1];
	cvta.to.global.u64 	%rd3, %rd2;
	mov.u32 	%r1, %tid.x;
	mov.u32 	%r2, %ctaid.x;
	mov.u32 	%r17, %ntid.x;
	mad.lo.s32 	%r7, %r2, %r17, %r1;
	mul.wide.s32 	%rd4, %r7, 4;
	add.s64 	%rd5, %rd3, %rd4;
	ld.global.u32 	%r8, [%rd5];
	shl.b32 	%r9, %r1, 2;
	mov.u32 	%r10, _ZZ10reduce_sumPiS_E11shared_data;
	add.s32 	%r4, %r10, %r9;
	st.shared.u32 	[%r4], %r8;
	bar.sync 	0;
	setp.lt.u32 	%p1, %r17, 2;
	@%p1 bra 	$L__BB0_4;
$L__BB0_1:
	shr.u32 	%r6, %r17, 1;
	setp.ge.u32 	%p2, %r1, %r6;
	@%p2 bra 	$L__BB0_3;
	shl.b32 	%r11, %r6, 2;
	add.s32 	%r12, %r4, %r11;
	ld.shared.u32 	%r13, [%r12];
	ld.shared.u32 	%r14, [%r4];
	add.s32 	%r15, %r14, %r13;
	st.shared.u32 	[%r4], %r15;
$L__BB0_3:
	bar.sync 	0;
	setp.gt.u32 	%p3, %r17, 3;
	mov.u32 	%r17, %r6;
	@%p3 bra 	$L__BB0_1;
$L__BB0_4:
	setp.ne.s32 	%p4, %r1, 0;
	@%p4 bra 	$L__BB0_6;
	ld.shared.u32 	%r16, [_ZZ10reduce_sumPiS_E11shared_data];
	cvta.to.global.u64 	%rd6, %rd1;
	mul.wide.u32 	%rd7, %r2, 4;
	add.s64 	%rd8, %rd6, %rd7;
	st.global.u32 	[%rd8], %r16;
$L__BB0_6:
	ret;

}


// ===== COMPILED SASS (sm_100) =====

	.target	sm_100

	.elftype	@"ET_EXEC"


//--------------------- .note.nv.tkinfo           --------------------------
	.section	.note.nv.tkinfo,"",@"SHT_NOTE"
	.sectionflags	@"SHF_NOTE_NV_TKINFO"
	.tkinfo
        /*0018*/ 	.word	0x00000002
        /*0030*/ 	.string	""
        /*0030*/ 	.string	"ptxas"
        /*0030*/ 	.string	"Cuda compilation tools, release 13.0, V13.0.88"
        /*0030*/ 	.string	"Build cuda_13.0.r13.0/compiler.36424714_0"
        /*0030*/ 	.string	"-arch sm_100 -m 64 "



//--------------------- .note.nv.cuinfo           --------------------------
	.section	.note.nv.cuinfo,"",@"SHT_NOTE"
	.sectionflags	@"SHF_NOTE_NV_CUINFO"
        /*0018*/ 	.short	0x0002
        /*001a*/ 	.short	0x0064
        /*001c*/ 	.short	0x0082
	.zero		2


//--------------------- .nv.info                  --------------------------
	.section	.nv.info,"",@"SHT_CUDA_INFO"
	.align	4


	//----- nvinfo : EIATTR_REGCOUNT
	.align		4
        /*0000*/ 	.byte	0x04, 0x2f
        /*0002*/ 	.short	(.L_1 - .L_0)
	.align		4
.L_0:
        /*0004*/ 	.word	index@(_Z10reduce_sumPiS_)
        /*0008*/ 	.word	0x0000000b


	//----- nvinfo : EIATTR_FRAME_SIZE
	.align		4
.L_1:
        /*000c*/ 	.byte	0x04, 0x11
        /*000e*/ 	.short	(.L_3 - .L_2)
	.align		4
.L_2:
        /*0010*/ 	.word	index@(_Z10reduce_sumPiS_)
        /*0014*/ 	.word	0x00000000


	//----- nvinfo : EIATTR_MIN_STACK_SIZE
	.align		4
.L_3:
        /*0018*/ 	.byte	0x04, 0x12
        /*001a*/ 	.short	(.L_5 - .L_4)
	.align		4
.L_4:
        /*001c*/ 	.word	index@(_Z10reduce_sumPiS_)
        /*0020*/ 	.word	0x00000000
.L_5:


//--------------------- .nv.compat                --------------------------
	.section	.nv.compat,"",@"SHT_CUDA_COMPAT_INFO"
	.align	4
        /*0000*/ 	.byte	0x02, 0x09, 0x00, 0x00, 0x02, 0x02, 0x01, 0x00, 0x02, 0x05, 0x05, 0x00, 0x03, 0x07, 0x01, 0x01
        /*0010*/ 	.byte	0x02, 0x03, 0x00, 0x00, 0x02, 0x06, 0x01, 0x00, 0x04, 0x0b, 0x08, 0x00, 0x09, 0x00, 0x00, 0x00
        /*0020*/ 	.byte	0x00, 0x00, 0x00, 0x00


//--------------------- .nv.info._Z10reduce_sumPiS_ --------------------------
	.section	.nv.info._Z10reduce_sumPiS_,"",@"SHT_CUDA_INFO"
	.sectionflags	@""
	.align	4


	//----- nvinfo : EIATTR_CUDA_API_VERSION
	.align		4
        /*0000*/ 	.byte	0x04, 0x37
        /*0002*/ 	.short	(.L_7 - .L_6)
.L_6:
        /*0004*/ 	.word	0x00000082


	//----- nvinfo : EIATTR_KPARAM_INFO
	.align		4
.L_7:
        /*0008*/ 	.byte	0x04, 0x17
        /*000a*/ 	.short	(.L_9 - .L_8)
.L_8:
        /*000c*/ 	.word	0x00000000
        /*0010*/ 	.short	0x0001
        /*0012*/ 	.short	0x0008
        /*0014*/ 	.byte	0x00, 0xf5, 0x21, 0x00


	//----- nvinfo : EIATTR_KPARAM_INFO
	.align		4
.L_9:
        /*0018*/ 	.byte	0x04, 0x17
        /*001a*/ 	.short	(.L_11 - .L_10)
.L_10:
        /*001c*/ 	.word	0x00000000
        /*0020*/ 	.short	0x0000
        /*0022*/ 	.short	0x0000
        /*0024*/ 	.byte	0x00, 0xf5, 0x21, 0x00


	//----- nvinfo : EIATTR_SPARSE_MMA_MASK
	.align		4
.L_11:
        /*0028*/ 	.byte	0x03, 0x50
        /*002a*/ 	.short	0x0000


	//----- nvinfo : EIATTR_MAXREG_COUNT
	.align		4
        /*002c*/ 	.byte	0x03, 0x1b
        /*002e*/ 	.short	0x00ff


	//----- nvinfo : EIATTR_NUM_BARRIERS
	.align		4
        /*0030*/ 	.byte	0x02, 0x4c
        /*0032*/ 	.byte	0x01
	.zero		1


	//----- nvinfo : EIATTR_MERCURY_ISA_VERSION
	.align		4
        /*0034*/ 	.byte	0x03, 0x5f
        /*0036*/ 	.short	0x0101


	//----- nvinfo : EIATTR_VRC_CTA_INIT_COUNT
	.align		4
        /*0038*/ 	.byte	0x02, 0x4a
	.zero		1
	.zero		1


	//----- nvinfo : EIATTR_EXIT_INSTR_OFFSETS
	.align		4
        /*003c*/ 	.byte	0x04, 0x1c
        /*003e*/ 	.short	(.L_13 - .L_12)


	//   ....[0]....
.L_12:
        /*0040*/ 	.word	0x000001e0


	//   ....[1]....
        /*0044*/ 	.word	0x00000260


	//----- nvinfo : EIATTR_CBANK_PARAM_SIZE
	.align		4
.L_13:
        /*0048*/ 	.byte	0x03, 0x19
        /*004a*/ 	.short	0x0010


	//----- nvinfo : EIATTR_PARAM_CBANK
	.align		4
        /*004c*/ 	.byte	0x04, 0x0a
        /*004e*/ 	.short	(.L_15 - .L_14)
	.align		4
.L_14:
        /*0050*/ 	.word	index@(.nv.constant0._Z10reduce_sumPiS_)
        /*0054*/ 	.short	0x0380
        /*0056*/ 	.short	0x0010


	//----- nvinfo : EIATTR_SW_WAR
	.align		4
.L_15:
        /*0058*/ 	.byte	0x04, 0x36
        /*005a*/ 	.short	(.L_17 - .L_16)
.L_16:
        /*005c*/ 	.word	0x00000008
.L_17:


//--------------------- .nv.callgraph             --------------------------
	.section	.nv.callgraph,"",@"SHT_CUDA_CALLGRAPH"
	.align	4
	.sectionentsize	8
	.align		4
        /*0000*/ 	.word	0x00000000
	.align		4
        /*0004*/ 	.word	0xffffffff
	.align		4
        /*0008*/ 	.word	0x00000000
	.align		4
        /*000c*/ 	.word	0xfffffffe
	.align		4
        /*0010*/ 	.word	0x00000000
	.align		4
        /*0014*/ 	.word	0xfffffffd
	.align		4
        /*0018*/ 	.word	0x00000000
	.align		4
        /*001c*/ 	.word	0xfffffffc


//--------------------- .text._Z10reduce_sumPiS_  --------------------------
	.section	.text._Z10reduce_sumPiS_,"ax",@progbits
	.align	128
        .global         _Z10reduce_sumPiS_
        .type           _Z10reduce_sumPiS_,@function
        .size           _Z10reduce_sumPiS_,(.L_x_3 - _Z10reduce_sumPiS_)
        .other          _Z10reduce_sumPiS_,@"STO_CUDA_ENTRY STV_DEFAULT"
_Z10reduce_sumPiS_:
.text._Z10reduce_sumPiS_:
[----:B------:R-:W-:Y:S01]  /*0000*/  LDC R1, c[0x0][0x37c] ;  /* 0x0000df00ff017b82 */ /* 0x000fe20000000800 */
[----:B------:R-:W0:Y:S07]  /*0010*/  S2R R6, SR_TID.X ;  /* 0x0000000000067919 */ /* 0x000e2e0000002100 */
[----:B------:R-:W1:Y:S01]  /*0020*/  LDC.64 R2, c[0x0][0x380] ;  /* 0x0000e000ff027b82 */ /* 0x000e620000000a00 */
[----:B------:R-:W0:Y:S01]  /*0030*/  LDCU UR8, c[0x0][0x360] ;  /* 0x00006c00ff0877ac */ /* 0x000e220008000800 */
[----:B------:R-:W0:Y:S01]  /*0040*/  S2R R7, SR_CTAID.X ;  /* 0x0000000000077919 */ /* 0x000e220000002500 */
[----:B------:R-:W2:Y:S01]  /*0050*/  LDCU.64 UR6, c[0x0][0x358] ;  /* 0x00006b00ff0677ac */ /* 0x000ea20008000a00 */
[----:B0-----:R-:W-:-:S04]  /*0060*/  IMAD R5, R7, UR8, R6 ;  /* 0x0000000807057c24 */ /* 0x001fc8000f8e0206 */
[----:B-1----:R-:W-:-:S06]  /*0070*/  IMAD.WIDE R2, R5, 0x4, R2 ;  /* 0x0000000405027825 */ /* 0x002fcc00078e0202 */
[----:B--2---:R-:W2:Y:S01]  /*0080*/  LDG.E R2, desc[UR6][R2.64] ;  /* 0x0000000602027981 */ /* 0x004ea2000c1e1900 */
[----:B------:R-:W0:Y:S01]  /*0090*/  S2UR UR5, SR_CgaCtaId ;  /* 0x00000000000579c3 */ /* 0x000e220000008800 */
[----:B------:R-:W-:Y:S01]  /*00a0*/  UMOV UR4, 0x400 ;  /* 0x0000040000047882 */ /* 0x000fe20000000000 */
[----:B------:R-:W-:Y:S01]  /*00b0*/  UISETP.GE.U32.AND UP0, UPT, UR8, 0x2, UPT ;  /* 0x000000020800788c */ /* 0x000fe2000bf06070 */
[----:B------:R-:W-:Y:S01]  /*00c0*/  ISETP.NE.AND P0, PT, R6, RZ, PT ;  /* 0x000000ff0600720c */ /* 0x000fe20003f05270 */
[----:B0-----:R-:W-:-:S06]  /*00d0*/  ULEA UR4, UR5, UR4, 0x18 ;  /* 0x0000000405047291 */ /* 0x001fcc000f8ec0ff */
[----:B------:R-:W-:-:S05]  /*00e0*/  LEA R5, R6, UR4, 0x2 ;  /* 0x0000000406057c11 */ /* 0x000fca000f8e10ff */
[----:B--2---:R0:W-:Y:S01]  /*00f0*/  STS [R5], R2 ;  /* 0x0000000205007388 */ /* 0x0041e20000000800 */
[----:B------:R-:W-:Y:S06]  /*0100*/  BAR.SYNC.DEFER_BLOCKING 0x0 ;  /* 0x0000000000007b1d */ /* 0x000fec0000010000 */
[----:B------:R-:W-:Y:S05]  /*0110*/  BRA.U !UP0, `(.L_x_0) ;  /* 0x0000000108307547 */ /* 0x000fea000b800000 */
[----:B------:R-:W-:-:S07]  /*0120*/  IMAD.U32 R0, RZ, RZ, UR8 ;  /* 0x00000008ff007e24 */ /* 0x000fce000f8e00ff */
.L_x_1:
[----:B------:R-:W-:-:S04]  /*0130*/  SHF.R.U32.HI R8, RZ, 0x1, R0 ;  /* 0x00000001ff087819 */ /* 0x000fc80000011600 */
[----:B------:R-:W-:-:S13]  /*0140*/  ISETP.GE.U32.AND P1, PT, R6, R8, PT ;  /* 0x000000080600720c */ /* 0x000fda0003f26070 */
[----:B0-----:R-:W-:Y:S01]  /*0150*/  @!P1 IMAD R2, R8, 0x4, R5 ;  /* 0x0000000408029824 */ /* 0x001fe200078e0205 */
[----:B------:R-:W-:Y:S05]  /*0160*/  @!P1 LDS R3, [R5] ;  /* 0x0000000005039984 */ /* 0x000fea0000000800 */
[----:B------:R-:W0:Y:S02]  /*0170*/  @!P1 LDS R2, [R2] ;  /* 0x0000000002029984 */ /* 0x000e240000000800 */
[----:B0-----:R-:W-:-:S05]  /*0180*/  @!P1 IADD3 R4, PT, PT, R2, R3, RZ ;  /* 0x0000000302049210 */ /* 0x001fca0007ffe0ff */
[----:B------:R1:W-:Y:S01]  /*0190*/  @!P1 STS [R5], R4 ;  /* 0x0000000405009388 */ /* 0x0003e20000000800 */
[----:B------:R-:W-:Y:S01]  /*01a0*/  BAR.SYNC.DEFER_BLOCKING 0x0 ;  /* 0x0000000000007b1d */ /* 0x000fe20000010000 */
[----:B------:R-:W-:Y:S01]  /*01b0*/  ISETP.GT.U32.AND P1, PT, R0, 0x3, PT ;  /* 0x000000030000780c */ /* 0x000fe20003f24070 */
[----:B------:R-:W-:-:S12]  /*01c0*/  IMAD.MOV.U32 R0, RZ, RZ, R8 ;  /* 0x000000ffff007224 */ /* 0x000fd800078e0008 */
[----:B-1----:R-:W-:Y:S05]  /*01d0*/  @P1 BRA `(.L_x_1) ;  /* 0xfffffffc00d41947 */ /* 0x002fea000383ffff */
.L_x_0:
[----:B------:R-:W-:Y:S05]  /*01e0*/  @P0 EXIT ;  /* 0x000000000000094d */ /* 0x000fea0003800000 */
[----:B------:R-:W1:Y:S01]  /*01f0*/  S2UR UR5, SR_CgaCtaId ;  /* 0x00000000000579c3 */ /* 0x000e620000008800 */
[----:B------:R-:W-:-:S07]  /*0200*/  UMOV UR4, 0x400 ;  /* 0x0000040000047882 */ /* 0x000fce0000000000 */
[----:B0-----:R-:W0:Y:S01]  /*0210*/  LDC.64 R2, c[0x0][0x388] ;  /* 0x0000e200ff027b82 */ /* 0x001e220000000a00 */
[----:B-1----:R-:W-:Y:S01]  /*0220*/  ULEA UR4, UR5, UR4, 0x18 ;  /* 0x0000000405047291 */ /* 0x002fe2000f8ec0ff */
[----:B0-----:R-:W-:-:S08]  /*0230*/  IMAD.WIDE.U32 R2, R7, 0x4, R2 ;  /* 0x0000000407027825 */ /* 0x001fd000078e0002 */
[----:B------:R-:W0:Y:S04]  /*0240*/  LDS R5, [UR4] ;  /* 0x00000004ff057984 */ /* 0x000e280008000800 */
[----:B0-----:R-:W-:Y:S01]  /*0250*/  STG.E desc[UR6][R2.64], R5 ;  /* 0x0000000502007986 */ /* 0x001fe2000c101906 */
[----:B------:R-:W-:Y:S05]  /*0260*/  EXIT ;  /* 0x000000000000794d */ /* 0x000fea0003800000 */
.L_x_2:
[----:B------:R-:W-:-:S00]  /*0270*/  BRA `(.L_x_2) ;  /* 0xfffffffc00fc7947 */ /* 0x000fc0000383ffff */
[----:B------:R-:W-:-:S00]  /*0280*/  NOP ;  /* 0x0000000000007918 */ /* 0x000fc00000000000 */
[----:B------:R-:W-:-:S00]  /*0290*/  NOP ;  /* 0x0000000000007918 */ /* 0x000fc00000000000 */
[----:B------:R-:W-:-:S00]  /*02a0*/  NOP ;  /* 0x0000000000007918 */ /* 0x000fc00000000000 */
[----:B------:R-:W-:-:S00]  /*02b0*/  NOP ;  /* 0x0000000000007918 */ /* 0x000fc00000000000 */
[----:B------:R-:W-:-:S00]  /*02c0*/  NOP ;  /* 0x0000000000007918 */ /* 0x000fc00000000000 */
[----:B------:R-:W-:-:S00]  /*02d0*/  NOP ;  /* 0x0000000000007918 */ /* 0x000fc00000000000 */
[----:B------:R-:W-:-:S00]  /*02e0*/  NOP ;  /* 0x0000000000007918 */ /* 0x000fc00000000000 */
[----:B------:R-:W-:-:S00]  /*02f0*/  NOP ;  /* 0x0000000000007918 */ /* 0x000fc00000000000 */
.L_x_3:


//--------------------- .nv.shared._Z10reduce_sumPiS_ --------------------------
	.section	.nv.shared._Z10reduce_sumPiS_,"aw",@nobits
	.sectionflags	@""
	.align	4
.nv.shared._Z10reduce_sumPiS_:
	.zero		5120


//--------------------- .nv.shared.reserved.0     --------------------------
	.section	.nv.shared.reserved.0,"aw",@nobits
	.weak		__nv_reservedSMEM_offset_0_alias
	.size		__nv_reservedSMEM_offset_0_alias, 0, 64
	.other		__nv_reservedSMEM_offset_0_alias,@"STO_CUDA_RESERVED_SHARED STV_DEFAULT"
__nv_reservedSMEM_offset_0_alias:
	.zero		0
	.zero		64


//--------------------- .nv.constant0._Z10reduce_sumPiS_ --------------------------
	.section	.nv.constant0._Z10reduce_sumPiS_,"a",@progbits
	.sectionflags	@""
	.align	4
.nv.constant0._Z10reduce_sumPiS_:
	.zero		912


//--------------------- SYMBOLS --------------------------

	.type		.nv.reservedSmem.offset0,@object
	.size		.nv.reservedSmem.offset0,0x4
	.type		.nv.reservedSmem.cap,@object
	.size		.nv.reservedSmem.cap,0x4
